//
// Generated by NVIDIA NVVM Compiler
//
// Compiler Build ID: CL-36424714
// Cuda compilation tools, release 13.0, V13.0.88
// Based on NVVM 20.0.0
//

.version 9.0
.target sm_100
.address_size 64

	// .globl	_Z19game_of_life_kernelPKmPmi

.visible .entry _Z19game_of_life_kernelPKmPmi(
	.param .u64 .ptr .align 1 _Z19game_of_life_kernelPKmPmi_param_0,
	.param .u64 .ptr .align 1 _Z19game_of_life_kernelPKmPmi_param_1,
	.param .u32 _Z19game_of_life_kernelPKmPmi_param_2
)
{
	.reg .pred 	%p<31>;
	.reg .b32 	%r<121>;
	.reg .b64 	%rd<71>;

	ld.param.u64 	%rd23, [_Z19game_of_life_kernelPKmPmi_param_0];
	ld.param.u32 	%r27, [_Z19game_of_life_kernelPKmPmi_param_2];
	cvta.to.global.u64 	%rd1, %rd23;
	shr.s32 	%r1, %r27, 6;
	mov.u32 	%r28, %ctaid.y;
	mov.u32 	%r29, %ntid.y;
	mov.u32 	%r30, %tid.y;
	mad.lo.s32 	%r2, %r28, %r29, %r30;
	mov.u32 	%r31, %ctaid.x;
	mov.u32 	%r32, %ntid.x;
	mov.u32 	%r33, %tid.x;
	mad.lo.s32 	%r3, %r31, %r32, %r33;
	setp.ge.s32 	%p5, %r2, %r27;
	setp.ge.s32 	%p6, %r3, %r1;
	or.pred  	%p7, %p5, %p6;
	@%p7 bra 	$L__BB0_22;
	mul.lo.s32 	%r4, %r1, %r2;
	add.s32 	%r5, %r4, %r3;
	mul.wide.s32 	%rd24, %r5, 8;
	add.s64 	%rd2, %rd1, %rd24;
	ld.global.u64 	%rd3, [%rd2];
	setp.lt.s32 	%p8, %r3, 1;
	mov.b32 	%r115, 0;
	@%p8 bra 	$L__BB0_3;
	ld.global.u64 	%rd25, [%rd2+-8];
	shr.u64 	%rd26, %rd25, 63;
	cvt.u32.u64 	%r115, %rd26;
$L__BB0_3:
	add.s32 	%r8, %r1, -1;
	setp.ge.s32 	%p9, %r3, %r8;
	mov.b32 	%r116, 0;
	@%p9 bra 	$L__BB0_5;
	ld.global.u32 	%r36, [%rd2+8];
	and.b32  	%r116, %r36, 1;
$L__BB0_5:
	setp.eq.s32 	%p10, %r2, 0;
	mov.b32 	%r117, 0;
	mov.b64 	%rd64, 0;
	mov.u64 	%rd65, %rd64;
	@%p10 bra 	$L__BB0_10;
	setp.lt.s32 	%p11, %r3, 1;
	sub.s32 	%r38, %r4, %r1;
	add.s32 	%r39, %r38, %r3;
	mul.wide.s32 	%rd29, %r39, 8;
	add.s64 	%rd4, %rd1, %rd29;
	ld.global.u64 	%rd64, [%rd4];
	mov.b64 	%rd65, 0;
	@%p11 bra 	$L__BB0_8;
	ld.global.u64 	%rd65, [%rd4+-8];
$L__BB0_8:
	setp.ge.s32 	%p12, %r3, %r8;
	@%p12 bra 	$L__BB0_10;
	ld.global.u32 	%r41, [%rd4+8];
	and.b32  	%r117, %r41, 1;
$L__BB0_10:
	add.s32 	%r43, %r27, -1;
	setp.ge.u32 	%p13, %r2, %r43;
	mov.b32 	%r118, 0;
	mov.b64 	%rd67, 0;
	mov.u64 	%rd68, %rd67;
	@%p13 bra 	$L__BB0_15;
	setp.lt.s32 	%p14, %r3, 1;
	mul.wide.s32 	%rd32, %r1, 8;
	add.s64 	%rd10, %rd2, %rd32;
	ld.global.u64 	%rd67, [%rd10];
	mov.b64 	%rd68, 0;
	@%p14 bra 	$L__BB0_13;
	ld.global.u64 	%rd68, [%rd10+-8];
$L__BB0_13:
	setp.ge.s32 	%p15, %r3, %r8;
	@%p15 bra 	$L__BB0_15;
	ld.global.u32 	%r45, [%rd10+8];
	and.b32  	%r118, %r45, 1;
$L__BB0_15:
	shr.u64 	%rd35, %rd65, 63;
	cvt.u32.u64 	%r15, %rd35;
	shr.u64 	%rd36, %rd68, 63;
	cvt.u32.u64 	%r16, %rd36;
	mov.b64 	%rd70, 0;
	mov.b32 	%r120, 0;
	mov.b64 	%rd69, 2;
	mov.b32 	%r119, -1;
$L__BB0_16:
	setp.eq.s32 	%p17, %r119, -1;
	shr.u64 	%rd37, %rd64, %r119;
	cvt.u32.u64 	%r48, %rd37;
	and.b32  	%r49, %r48, 1;
	selp.b32 	%r50, %r15, %r49, %p17;
	cvt.u32.u64 	%r51, %rd69;
	add.s32 	%r52, %r51, -2;
	shr.u64 	%rd38, %rd64, %r52;
	cvt.u32.u64 	%r19, %rd38;
	add.s32 	%r53, %r51, -1;
	shr.u64 	%rd39, %rd64, %r53;
	cvt.u32.u64 	%r20, %rd39;
	shr.u64 	%rd40, %rd3, %r119;
	cvt.u32.u64 	%r54, %rd40;
	and.b32  	%r55, %r54, 1;
	selp.b32 	%r56, %r115, %r55, %p17;
	shr.u64 	%rd41, %rd3, %r53;
	cvt.u32.u64 	%r57, %rd41;
	shr.u64 	%rd42, %rd67, %r119;
	cvt.u32.u64 	%r58, %rd42;
	and.b32  	%r59, %r58, 1;
	selp.b32 	%r60, %r16, %r59, %p17;
	shr.u64 	%rd43, %rd67, %r52;
	cvt.u32.u64 	%r21, %rd43;
	shr.u64 	%rd44, %rd67, %r53;
	cvt.u32.u64 	%r22, %rd44;
	shl.b32 	%r61, %r19, 1;
	and.b32  	%r62, %r61, 2;
	shl.b32 	%r63, %r20, 2;
	and.b32  	%r64, %r63, 4;
	shl.b32 	%r65, %r56, 3;
	shl.b32 	%r66, %r57, 4;
	and.b32  	%r67, %r66, 16;
	shl.b32 	%r68, %r60, 5;
	shl.b32 	%r69, %r21, 6;
	and.b32  	%r70, %r69, 64;
	shl.b32 	%r71, %r22, 7;
	and.b32  	%r72, %r71, 128;
	or.b32  	%r73, %r70, %r62;
	or.b32  	%r74, %r73, %r64;
	or.b32  	%r75, %r67, %r65;
	or.b32  	%r76, %r75, %r68;
	or.b32  	%r77, %r76, %r72;
	or.b32  	%r78, %r77, %r50;
	or.b32  	%r79, %r78, %r74;
	popc.b32 	%r23, %r79;
	setp.eq.s32 	%p18, %r23, 3;
	mov.pred 	%p29, 0;
	@%p18 bra 	$L__BB0_18;
	shr.u64 	%rd45, %rd3, %r52;
	and.b64  	%rd46, %rd45, 1;
	setp.eq.b64 	%p19, %rd46, 1;
	not.pred 	%p20, %p19;
	setp.ne.s32 	%p21, %r23, 2;
	or.pred  	%p29, %p20, %p21;
$L__BB0_18:
	add.s64 	%rd18, %rd69, -1;
	add.s32 	%r83, %r51, -2;
	mov.b64 	%rd47, 1;
	shl.b64 	%rd48, %rd47, %r83;
	selp.b64 	%rd49, 0, %rd48, %p29;
	or.b64  	%rd19, %rd49, %rd70;
	and.b32  	%r84, %r19, 1;
	setp.eq.s32 	%p23, %r120, 62;
	add.s32 	%r120, %r120, 2;
	shr.u64 	%rd50, %rd64, %r51;
	cvt.u32.u64 	%r85, %rd50;
	and.b32  	%r86, %r85, 1;
	selp.b32 	%r87, %r117, %r86, %p23;
	shr.u64 	%rd51, %rd3, %r83;
	cvt.u32.u64 	%r88, %rd51;
	shr.u64 	%rd52, %rd3, %r51;
	cvt.u32.u64 	%r89, %rd52;
	and.b32  	%r90, %r89, 1;
	selp.b32 	%r91, %r116, %r90, %p23;
	shr.u64 	%rd53, %rd67, %r51;
	cvt.u32.u64 	%r92, %rd53;
	and.b32  	%r93, %r92, 1;
	selp.b32 	%r94, %r118, %r93, %p23;
	shl.b32 	%r95, %r20, 1;
	and.b32  	%r96, %r95, 2;
	shl.b32 	%r97, %r87, 2;
	shl.b32 	%r98, %r88, 3;
	and.b32  	%r99, %r98, 8;
	shl.b32 	%r100, %r91, 4;
	shl.b32 	%r101, %r21, 5;
	and.b32  	%r102, %r101, 32;
	shl.b32 	%r103, %r22, 6;
	and.b32  	%r104, %r103, 64;
	shl.b32 	%r105, %r94, 7;
	or.b32  	%r106, %r104, %r96;
	or.b32  	%r107, %r106, %r97;
	or.b32  	%r108, %r100, %r99;
	or.b32  	%r109, %r108, %r102;
	or.b32  	%r110, %r109, %r105;
	or.b32  	%r111, %r110, %r84;
	or.b32  	%r112, %r111, %r107;
	popc.b32 	%r25, %r112;
	setp.eq.s32 	%p24, %r25, 3;
	mov.pred 	%p30, 0;
	@%p24 bra 	$L__BB0_20;
	cvt.u32.u64 	%r113, %rd18;
	shr.u64 	%rd54, %rd3, %r113;
	and.b64  	%rd55, %rd54, 1;
	setp.eq.b64 	%p25, %rd55, 1;
	not.pred 	%p26, %p25;
	setp.ne.s32 	%p27, %r25, 2;
	or.pred  	%p30, %p26, %p27;
$L__BB0_20:
	cvt.u32.u64 	%r114, %rd18;
	mov.b64 	%rd56, 1;
	shl.b64 	%rd57, %rd56, %r114;
	selp.b64 	%rd58, 0, %rd57, %p30;
	or.b64  	%rd70, %rd58, %rd19;
	add.s64 	%rd69, %rd69, 2;
	add.s32 	%r119, %r119, 2;
	setp.ne.s32 	%p28, %r120, 64;
	@%p28 bra 	$L__BB0_16;
	ld.param.u64 	%rd62, [_Z19game_of_life_kernelPKmPmi_param_1];
	cvta.to.global.u64 	%rd59, %rd62;
	mul.wide.s32 	%rd60, %r5, 8;
	add.s64 	%rd61, %rd59, %rd60;
	st.global.u64 	[%rd61], %rd70;
$L__BB0_22:
	ret;

}


// ===== COMPILED SASS (sm_100) =====

	.target	sm_100

	.elftype	@"ET_EXEC"


//--------------------- .note.nv.tkinfo           --------------------------
	.section	.note.nv.tkinfo,"",@"SHT_NOTE"
	.sectionflags	@"SHF_NOTE_NV_TKINFO"
	.tkinfo
        /*0018*/ 	.word	0x00000002
        /*0030*/ 	.string	""
        /*0030*/ 	.string	"ptxas"
        /*0030*/ 	.string	"Cuda compilation tools, release 13.0, V13.0.88"
        /*0030*/ 	.string	"Build cuda_13.0.r13.0/compiler.36424714_0"
        /*0030*/ 	.string	"-arch sm_100 -m 64 "



//--------------------- .note.nv.cuinfo           --------------------------
	.section	.note.nv.cuinfo,"",@"SHT_NOTE"
	.sectionflags	@"SHF_NOTE_NV_CUINFO"
        /*0018*/ 	.short	0x0002
        /*001a*/ 	.short	0x0064
        /*001c*/ 	.short	0x0082
	.zero		2


//--------------------- .nv.info                  --------------------------
	.section	.nv.info,"",@"SHT_CUDA_INFO"
	.align	4


	//----- nvinfo : EIATTR_REGCOUNT
	.align		4
        /*0000*/ 	.byte	0x04, 0x2f
        /*0002*/ 	.short	(.L_1 - .L_0)
	.align		4
.L_0:
        /*0004*/ 	.word	index@(_Z19game_of_life_kernelPKmPmi)
        /*0008*/ 	.word	0x0000001d


	//----- nvinfo : EIATTR_FRAME_SIZE
	.align		4
.L_1:
        /*000c*/ 	.byte	0x04, 0x11
        /*000e*/ 	.short	(.L_3 - .L_2)
	.align		4
.L_2:
        /*0010*/ 	.word	index@(_Z19game_of_life_kernelPKmPmi)
        /*0014*/ 	.word	0x00000000


	//----- nvinfo : EIATTR_MIN_STACK_SIZE
	.align		4
.L_3:
        /*0018*/ 	.byte	0x04, 0x12
        /*001a*/ 	.short	(.L_5 - .L_4)
	.align		4
.L_4:
        /*001c*/ 	.word	index@(_Z19game_of_life_kernelPKmPmi)
        /*0020*/ 	.word	0x00000000
.L_5:


//--------------------- .nv.compat                --------------------------
	.section	.nv.compat,"",@"SHT_CUDA_COMPAT_INFO"
	.align	4
        /*0000*/ 	.byte	0x02, 0x09, 0x00, 0x00, 0x02, 0x02, 0x01, 0x00, 0x02, 0x05, 0x05, 0x00, 0x03, 0x07, 0x01, 0x01
        /*0010*/ 	.byte	0x02, 0x03, 0x00, 0x00, 0x02, 0x06, 0x01, 0x00, 0x04, 0x0b, 0x08, 0x00, 0x09, 0x00, 0x00, 0x00
        /*0020*/ 	.byte	0x00, 0x00, 0x00, 0x00


//--------------------- .nv.info._Z19game_of_life_kernelPKmPmi --------------------------
	.section	.nv.info._Z19game_of_life_kernelPKmPmi,"",@"SHT_CUDA_INFO"
	.sectionflags	@""
	.align	4


	//----- nvinfo : EIATTR_CUDA_API_VERSION
	.align		4
        /*0000*/ 	.byte	0x04, 0x37
        /*0002*/ 	.short	(.L_7 - .L_6)
.L_6:
        /*0004*/ 	.word	0x00000082


	//----- nvinfo : EIATTR_KPARAM_INFO
	.align		4
.L_7:
        /*0008*/ 	.byte	0x04, 0x17
        /*000a*/ 	.short	(.L_9 - .L_8)
.L_8:
        /*000c*/ 	.word	0x00000000
        /*0010*/ 	.short	0x0002
        /*0012*/ 	.short	0x0010
        /*0014*/ 	.byte	0x00, 0xf0, 0x11, 0x00


	//----- nvinfo : EIATTR_KPARAM_INFO
	.align		4
.L_9:
        /*0018*/ 	.byte	0x04, 0x17
        /*001a*/ 	.short	(.L_11 - .L_10)
.L_10:
        /*001c*/ 	.word	0x00000000
        /*0020*/ 	.short	0x0001
        /*0022*/ 	.short	0x0008
        /*0024*/ 	.byte	0x00, 0xf5, 0x21, 0x00


	//----- nvinfo : EIATTR_KPARAM_INFO
	.align		4
.L_11:
        /*0028*/ 	.byte	0x04, 0x17
        /*002a*/ 	.short	(.L_13 - .L_12)
.L_12:
        /*002c*/ 	.word	0x00000000
        /*0030*/ 	.short	0x0000
        /*0032*/ 	.short	0x0000
        /*0034*/ 	.byte	0x00, 0xf5, 0x21, 0x00


	//----- nvinfo : EIATTR_SPARSE_MMA_MASK
	.align		4
.L_13:
        /*0038*/ 	.byte	0x03, 0x50
        /*003a*/ 	.short	0x0000


	//----- nvinfo : EIATTR_MAXREG_COUNT
	.align		4
        /*003c*/ 	.byte	0x03, 0x1b
        /*003e*/ 	.short	0x00ff


	//----- nvinfo : EIATTR_MERCURY_ISA_VERSION
	.align		4
        /*0040*/ 	.byte	0x03, 0x5f
        /*0042*/ 	.short	0x0101


	//----- nvinfo : EIATTR_VRC_CTA_INIT_COUNT
	.align		4
        /*0044*/ 	.byte	0x02, 0x4a
	.zero		1
	.zero		1


	//----- nvinfo : EIATTR_EXIT_INSTR_OFFSETS
	.align		4
        /*0048*/ 	.byte	0x04, 0x1c
        /*004a*/ 	.short	(.L_15 - .L_14)


	//   ....[0]....
.L_14:
        /*004c*/ 	.word	0x000000d0


	//   ....[1]....
        /*0050*/ 	.word	0x000009a0


	//----- nvinfo : EIATTR_CRS_STACK_SIZE
	.align		4
.L_15:
        /*0054*/ 	.byte	0x04, 0x1e
        /*0056*/ 	.short	(.L_17 - .L_16)
.L_16:
        /*0058*/ 	.word	0x00000000


	//----- nvinfo : EIATTR_CBANK_PARAM_SIZE
	.align		4
.L_17:
        /*005c*/ 	.byte	0x03, 0x19
        /*005e*/ 	.short	0x0014


	//----- nvinfo : EIATTR_PARAM_CBANK
	.align		4
        /*0060*/ 	.byte	0x04, 0x0a
        /*0062*/ 	.short	(.L_19 - .L_18)
	.align		4
.L_18:
        /*0064*/ 	.word	index@(.nv.constant0._Z19game_of_life_kernelPKmPmi)
        /*0068*/ 	.short	0x0380
        /*006a*/ 	.short	0x0014


	//----- nvinfo : EIATTR_SW_WAR
	.align		4
.L_19:
        /*006c*/ 	.byte	0x04, 0x36
        /*006e*/ 	.short	(.L_21 - .L_20)
.L_20:
        /*0070*/ 	.word	0x00000008
.L_21:


//--------------------- .nv.callgraph             --------------------------
	.section	.nv.callgraph,"",@"SHT_CUDA_CALLGRAPH"
	.align	4
	.sectionentsize	8
	.align		4
        /*0000*/ 	.word	0x00000000
	.align		4
        /*0004*/ 	.word	0xffffffff
	.align		4
        /*0008*/ 	.word	0x00000000
	.align		4
        /*000c*/ 	.word	0xfffffffe
	.align		4
        /*0010*/ 	.word	0x00000000
	.align		4
        /*0014*/ 	.word	0xfffffffd
	.align		4
        /*0018*/ 	.word	0x00000000
	.align		4
        /*001c*/ 	.word	0xfffffffc


//--------------------- .text._Z19game_of_life_kernelPKmPmi --------------------------
	.section	.text._Z19game_of_life_kernelPKmPmi,"ax",@progbits
	.align	128
        .global         _Z19game_of_life_kernelPKmPmi
        .type           _Z19game_of_life_kernelPKmPmi,@function
        .size           _Z19game_of_life_kernelPKmPmi,(.L_x_6 - _Z19game_of_life_kernelPKmPmi)
        .other          _Z19game_of_life_kernelPKmPmi,@"STO_CUDA_ENTRY STV_DEFAULT"
_Z19game_of_life_kernelPKmPmi:
.text._Z19game_of_life_kernelPKmPmi:
[----:B------:R-:W-:Y:S01]  /*0000*/  LDC R1, c[0x0][0x37c] ;  /* 0x0000df00ff017b82 */ /* 0x000fe20000000800 */
[----:B------:R-:W0:Y:S07]  /*0010*/  S2R R5, SR_TID.X ;  /* 0x0000000000057919 */ /* 0x000e2e0000002100 */
[----:B------:R-:W1:Y:S01]  /*0020*/  LDC R2, c[0x0][0x364] ;  /* 0x0000d900ff027b82 */ /* 0x000e620000000800 */
[----:B------:R-:W1:Y:S07]  /*0030*/  S2R R3, SR_TID.Y ;  /* 0x0000000000037919 */ /* 0x000e6e0000002200 */
[----:B------:R-:W0:Y:S08]  /*0040*/  S2UR UR5, SR_CTAID.X ;  /* 0x00000000000579c3 */ /* 0x000e300000002500 */
[----:B------:R-:W0:Y:S08]  /*0050*/  LDC R10, c[0x0][0x360] ;  /* 0x0000d800ff0a7b82 */ /* 0x000e300000000800 */
[----:B------:R-:W2:Y:S08]  /*0060*/  LDC R11, c[0x0][0x390] ;  /* 0x0000e400ff0b7b82 */ /* 0x000eb00000000800 */
[----:B------:R-:W1:Y:S01]  /*0070*/  S2UR UR4, SR_CTAID.Y ;  /* 0x00000000000479c3 */ /* 0x000e620000002600 */
[----:B0-----:R-:W-:Y:S01]  /*0080*/  IMAD R10, R10, UR5, R5 ;  /* 0x000000050a0a7c24 */ /* 0x001fe2000f8e0205 */
[----:B--2---:R-:W-:-:S04]  /*0090*/  SHF.R.S32.HI R15, RZ, 0x6, R11 ;  /* 0x00000006ff0f7819 */ /* 0x004fc8000001140b */
[----:B------:R-:W-:Y:S01]  /*00a0*/  ISETP.GE.AND P0, PT, R10, R15, PT ;  /* 0x0000000f0a00720c */ /* 0x000fe20003f06270 */
[----:B-1----:R-:W-:-:S05]  /*00b0*/  IMAD R2, R2, UR4, R3 ;  /* 0x0000000402027c24 */ /* 0x002fca000f8e0203 */
[----:B------:R-:W-:-:S13]  /*00c0*/  ISETP.GE.OR P0, PT, R2, R11, P0 ;  /* 0x0000000b0200720c */ /* 0x000fda0000706670 */
[----:B------:R-:W-:Y:S05]  /*00d0*/  @P0 EXIT ;  /* 0x000000000000094d */ /* 0x000fea0003800000 */
[----:B------:R-:W0:Y:S01]  /*00e0*/  LDC.64 R6, c[0x0][0x380] ;  /* 0x0000e000ff067b82 */ /* 0x000e220000000a00 */
[----:B------:R-:W1:Y:S01]  /*00f0*/  LDCU.64 UR6, c[0x0][0x358] ;  /* 0x00006b00ff0677ac */ /* 0x000e620008000a00 */
[C---:B------:R-:W-:Y:S01]  /*0100*/  VIADD R3, R15.reuse, 0xffffffff ;  /* 0xffffffff0f037836 */ /* 0x040fe20000000000 */
[----:B------:R-:W-:Y:S01]  /*0110*/  ISETP.GE.AND P0, PT, R10, 0x1, PT ;  /* 0x000000010a00780c */ /* 0x000fe20003f06270 */
[----:B------:R-:W-:-:S03]  /*0120*/  IMAD R9, R15, R2, RZ ;  /* 0x000000020f097224 */ /* 0x000fc600078e02ff */
[C---:B------:R-:W-:Y:S01]  /*0130*/  ISETP.GE.AND P1, PT, R10.reuse, R3, PT ;  /* 0x000000030a00720c */ /* 0x040fe20003f26270 */
[----:B------:R-:W-:-:S04]  /*0140*/  IMAD.IADD R0, R10, 0x1, R9 ;  /* 0x000000010a007824 */ /* 0x000fc800078e0209 */
[----:B0-----:R-:W-:-:S05]  /*0150*/  IMAD.WIDE R12, R0, 0x8, R6 ;  /* 0x00000008000c7825 */ /* 0x001fca00078e0206 */
[----:B-1----:R0:W5:Y:S04]  /*0160*/  @P0 LDG.E R18, desc[UR6][R12.64+-0x4] ;  /* 0xfffffc060c120981 */ /* 0x002168000c1e1900 */
[----:B------:R0:W5:Y:S04]  /*0170*/  @!P1 LDG.E R16, desc[UR6][R12.64+0x8] ;  /* 0x000008060c109981 */ /* 0x000168000c1e1900 */
[----:B------:R0:W5:Y:S01]  /*0180*/  LDG.E.64 R4, desc[UR6][R12.64] ;  /* 0x000000060c047981 */ /* 0x000162000c1e1b00 */
[----:B------:R-:W-:Y:S01]  /*0190*/  ISETP.NE.AND P2, PT, R2, RZ, PT ;  /* 0x000000ff0200720c */ /* 0x000fe20003f45270 */
[----:B------:R-:W-:Y:S01]  /*01a0*/  VIADD R3, R11, 0xffffffff ;  /* 0xffffffff0b037836 */ /* 0x000fe20000000000 */
[----:B------:R-:W-:Y:S01]  /*01b0*/  BSSY.RECONVERGENT B0, `(.L_x_0) ;  /* 0x000000d000007945 */ /* 0x000fe20003800200 */
[----:B------:R-:W-:-:S02]  /*01c0*/  IMAD.MOV.U32 R8, RZ, RZ, RZ ;  /* 0x000000ffff087224 */ /* 0x000fc400078e00ff */
[----:B------:R-:W-:Y:S01]  /*01d0*/  IMAD.MOV.U32 R14, RZ, RZ, RZ ;  /* 0x000000ffff0e7224 */ /* 0x000fe200078e00ff */
[----:B------:R-:W-:Y:S02]  /*01e0*/  ISETP.GE.U32.AND P3, PT, R2, R3, PT ;  /* 0x000000030200720c */ /* 0x000fe40003f66070 */
[----:B------:R-:W-:-:S05]  /*01f0*/  CS2R R2, SRZ ;  /* 0x0000000000027805 */ /* 0x000fca000001ff00 */
[----:B0-----:R-:W-:Y:S06]  /*0200*/  @!P2 BRA `(.L_x_1) ;  /* 0x00000000001ca947 */ /* 0x001fec0003800000 */
[----:B------:R-:W-:Y:S01]  /*0210*/  IADD3 R9, PT, PT, R10, R9, -R15 ;  /* 0x000000090a097210 */ /* 0x000fe20007ffe80f */
[----:B------:R-:W-:-:S04]  /*0220*/  IMAD.MOV.U32 R14, RZ, RZ, RZ ;  /* 0x000000ffff0e7224 */ /* 0x000fc800078e00ff */
[----:B------:R-:W-:-:S05]  /*0230*/  IMAD.WIDE R6, R9, 0x8, R6 ;  /* 0x0000000809067825 */ /* 0x000fca00078e0206 */
[----:B------:R-:W2:Y:S04]  /*0240*/  @!P1 LDG.E R9, desc[UR6][R6.64+0x8] ;  /* 0x0000080606099981 */ /* 0x000ea8000c1e1900 */
[----:B------:R0:W5:Y:S04]  /*0250*/  @P0 LDG.E R14, desc[UR6][R6.64+-0x4] ;  /* 0xfffffc06060e0981 */ /* 0x000168000c1e1900 */
[----:B------:R0:W5:Y:S02]  /*0260*/  LDG.E.64 R2, desc[UR6][R6.64] ;  /* 0x0000000606027981 */ /* 0x000164000c1e1b00 */
[----:B0-2---:R-:W-:-:S07]  /*0270*/  @!P1 LOP3.LUT R8, R9, 0x1, RZ, 0xc0, !PT ;  /* 0x0000000109089812 */ /* 0x005fce00078ec0ff */
.L_x_1:
[----:B------:R-:W-:Y:S05]  /*0280*/  BSYNC.RECONVERGENT B0 ;  /* 0x0000000000007941 */ /* 0x000fea0003800200 */
.L_x_0:
[----:B------:R-:W-:Y:S01]  /*0290*/  BSSY.RECONVERGENT B0, `(.L_x_2) ;  /* 0x000000c000007945 */ /* 0x000fe20003800200 */
[----:B------:R-:W-:Y:S01]  /*02a0*/  IMAD.MOV.U32 R9, RZ, RZ, RZ ;  /* 0x000000ffff097224 */ /* 0x000fe200078e00ff */
[----:B------:R-:W-:Y:S01]  /*02b0*/  CS2R R10, SRZ ;  /* 0x00000000000a7805 */ /* 0x000fe2000001ff00 */
[----:B------:R-:W-:Y:S01]  /*02c0*/  IMAD.MOV.U32 R17, RZ, RZ, RZ ;  /* 0x000000ffff117224 */ /* 0x000fe200078e00ff */
[----:B------:R-:W-:Y:S01]  /*02d0*/  CS2R R6, SRZ ;  /* 0x0000000000067805 */ /* 0x000fe2000001ff00 */
[----:B------:R-:W-:Y:S06]  /*02e0*/  @P3 BRA `(.L_x_3) ;  /* 0x0000000000183947 */ /* 0x000fec0003800000 */
[----:B------:R-:W-:-:S04]  /*02f0*/  IMAD.WIDE R12, R15, 0x8, R12 ;  /* 0x000000080f0c7825 */ /* 0x000fc800078e020c */
[----:B------:R-:W-:Y:S01]  /*0300*/  IMAD.MOV.U32 R17, RZ, RZ, RZ ;  /* 0x000000ffff117224 */ /* 0x000fe200078e00ff */
[----:B------:R-:W2:Y:S04]  /*0310*/  @!P1 LDG.E R15, desc[UR6][R12.64+0x8] ;  /* 0x000008060c0f9981 */ /* 0x000ea8000c1e1900 */
[----:B------:R0:W5:Y:S04]  /*0320*/  LDG.E.64 R6, desc[UR6][R12.64] ;  /* 0x000000060c067981 */ /* 0x000168000c1e1b00 */
[----:B------:R0:W5:Y:S02]  /*0330*/  @P0 LDG.E R17, desc[UR6][R12.64+-0x4] ;  /* 0xfffffc060c110981 */ /* 0x000164000c1e1900 */
[----:B0-2---:R-:W-:-:S07]  /*0340*/  @!P1 LOP3.LUT R11, R15, 0x1, RZ, 0xc0, !PT ;  /* 0x000000010f0b9812 */ /* 0x005fce00078ec0ff */
.L_x_3:
[----:B------:R-:W-:Y:S05]  /*0350*/  BSYNC.RECONVERGENT B0 ;  /* 0x0000000000007941 */ /* 0x000fea0003800200 */
.L_x_2:
[----:B-----5:R-:W-:Y:S02]  /*0360*/  @!P1 LOP3.LUT R10, R16, 0x1, RZ, 0xc0, !PT ;  /* 0x00000001100a9812 */ /* 0x020fe400078ec0ff */
[----:B------:R-:W-:Y:S02]  /*0370*/  CS2R R12, SRZ ;  /* 0x00000000000c7805 */ /* 0x000fe4000001ff00 */
[----:B------:R-:W-:Y:S01]  /*0380*/  @P0 SHF.R.U32.HI R9, RZ, 0x1f, R18 ;  /* 0x0000001fff090819 */ /* 0x000fe20000011612 */
[----:B------:R-:W-:Y:S01]  /*0390*/  IMAD.MOV.U32 R22, RZ, RZ, RZ ;  /* 0x000000ffff167224 */ /* 0x000fe200078e00ff */
[----:B------:R-:W-:Y:S01]  /*03a0*/  SHF.R.U32.HI R14, RZ, 0x1f, R14 ;  /* 0x0000001fff0e7819 */ /* 0x000fe2000001160e */
[----:B------:R-:W-:Y:S01]  /*03b0*/  IMAD.MOV.U32 R15, RZ, RZ, -0x1 ;  /* 0xffffffffff0f7424 */ /* 0x000fe200078e00ff */
[----:B------:R-:W-:Y:S01]  /*03c0*/  SHF.R.U32.HI R16, RZ, 0x1f, R17 ;  /* 0x0000001fff107819 */ /* 0x000fe20000011611 */
[----:B------:R-:W-:-:S06]  /*03d0*/  UMOV UR5, 0x2 ;  /* 0x0000000200057882 */ /* 0x000fcc0000000000 */
.L_x_4:
[-C--:B------:R-:W-:Y:S01]  /*03e0*/  SHF.R.U64 R18, R4, R15.reuse, R5 ;  /* 0x0000000f04127219 */ /* 0x080fe20000001205 */
[----:B------:R-:W-:Y:S01]  /*03f0*/  UIADD3 UR4, UPT, UPT, UR5, -0x1, URZ ;  /* 0xffffffff05047890 */ /* 0x000fe2000fffe0ff */
[----:B------:R-:W-:Y:S01]  /*0400*/  ISETP.NE.AND P0, PT, R15, -0x1, PT ;  /* 0xffffffff0f00780c */ /* 0x000fe20003f05270 */
[----:B------:R-:W-:Y:S01]  /*0410*/  UIADD3 UR8, UPT, UPT, UR5, -0x2, URZ ;  /* 0xfffffffe05087890 */ /* 0x000fe2000fffe0ff */
[----:B------:R-:W-:Y:S02]  /*0420*/  LOP3.LUT R18, R18, 0x1, RZ, 0xc0, !PT ;  /* 0x0000000112127812 */ /* 0x000fe400078ec0ff */
[----:B------:R-:W-:Y:S02]  /*0430*/  SHF.R.U64 R19, R6, R15, R7 ;  /* 0x0000000f06137219 */ /* 0x000fe40000001207 */
[----:B------:R-:W-:Y:S02]  /*0440*/  SHF.R.U64 R21, R4, UR4, R5 ;  /* 0x0000000404157c19 */ /* 0x000fe40008001205 */
[----:B------:R-:W-:-:S02]  /*0450*/  SEL R18, R9, R18, !P0 ;  /* 0x0000001209127207 */ /* 0x000fc40004000000 */
[----:B------:R-:W-:Y:S01]  /*0460*/  SHF.R.U64 R17, R6, UR8, R7 ;  /* 0x0000000806117c19 */ /* 0x000fe20008001207 */
[----:B------:R-:W-:Y:S01]  /*0470*/  IMAD.SHL.U32 R21, R21, 0x10, RZ ;  /* 0x0000001015157824 */ /* 0x000fe200078e00ff */
[----:B------:R-:W-:Y:S01]  /*0480*/  LOP3.LUT R19, R19, 0x1, RZ, 0xc0, !PT ;  /* 0x0000000113137812 */ /* 0x000fe200078ec0ff */
[----:B------:R-:W-:Y:S01]  /*0490*/  IMAD.SHL.U32 R20, R18, 0x8, RZ ;  /* 0x0000000812147824 */ /* 0x000fe200078e00ff */
[----:B------:R-:W-:Y:S01]  /*04a0*/  SHF.R.U64 R18, R2, UR8, R3 ;  /* 0x0000000802127c19 */ /* 0x000fe20008001203 */
[C---:B------:R-:W-:Y:S01]  /*04b0*/  IMAD.SHL.U32 R23, R17.reuse, 0x40, RZ ;  /* 0x0000004011177824 */ /* 0x040fe200078e00ff */
[----:B------:R-:W-:Y:S01]  /*04c0*/  SHF.R.U64 R25, R6, UR4, R7 ;  /* 0x0000000406197c19 */ /* 0x000fe20008001207 */
[----:B------:R-:W-:Y:S01]  /*04d0*/  IMAD.SHL.U32 R17, R17, 0x20, RZ ;  /* 0x0000002011117824 */ /* 0x000fe200078e00ff */
[----:B------:R-:W-:Y:S01]  /*04e0*/  LOP3.LUT R26, R20, 0x10, R21, 0xf8, !PT ;  /* 0x00000010141a7812 */ /* 0x000fe200078ef815 */
[----:B------:R-:W-:Y:S01]  /*04f0*/  IMAD.SHL.U32 R21, R18, 0x2, RZ ;  /* 0x0000000212157824 */ /* 0x000fe200078e00ff */
[----:B------:R-:W-:-:S02]  /*0500*/  SEL R20, R16, R19, !P0 ;  /* 0x0000001310147207 */ /* 0x000fc40004000000 */
[----:B------:R-:W-:Y:S02]  /*0510*/  SHF.R.U64 R19, R2, UR4, R3 ;  /* 0x0000000402137c19 */ /* 0x000fe40008001203 */
[----:B------:R-:W-:Y:S01]  /*0520*/  LOP3.LUT R24, R23, 0x40, RZ, 0xc0, !PT ;  /* 0x0000004017187812 */ /* 0x000fe200078ec0ff */
[----:B------:R-:W-:Y:S01]  /*0530*/  IMAD.SHL.U32 R23, R20, 0x20, RZ ;  /* 0x0000002014177824 */ /* 0x000fe200078e00ff */
[----:B------:R-:W-:Y:S01]  /*0540*/  PLOP3.LUT P1, PT, PT, PT, PT, 0x8, 0x80 ;  /* 0x000000000080781c */ /* 0x000fe20003f2e170 */
[----:B------:R-:W-:Y:S01]  /*0550*/  IMAD.SHL.U32 R20, R19, 0x4, RZ ;  /* 0x0000000413147824 */ /* 0x000fe200078e00ff */
[----:B------:R-:W-:Y:S02]  /*0560*/  LOP3.LUT R21, R24, 0x2, R21, 0xf8, !PT ;  /* 0x0000000218157812 */ /* 0x000fe400078ef815 */
[----:B------:R-:W-:Y:S01]  /*0570*/  SHF.R.U64 R24, R2, R15, R3 ;  /* 0x0000000f02187219 */ /* 0x000fe20000001203 */
[----:B------:R-:W-:Y:S01]  /*0580*/  VIADD R15, R15, 0x2 ;  /* 0x000000020f0f7836 */ /* 0x000fe20000000000 */
[----:B------:R-:W-:Y:S01]  /*0590*/  LOP3.LUT R26, R26, R23, RZ, 0xfc, !PT ;  /* 0x000000171a1a7212 */ /* 0x000fe200078efcff */
[----:B------:R-:W-:Y:S01]  /*05a0*/  IMAD.SHL.U32 R23, R25, 0x80, RZ ;  /* 0x0000008019177824 */ /* 0x000fe200078e00ff */
[----:B------:R-:W-:Y:S01]  /*05b0*/  LOP3.LUT R20, R21, 0x4, R20, 0xf8, !PT ;  /* 0x0000000415147812 */ /* 0x000fe200078ef814 */
[----:B------:R-:W-:Y:S01]  /*05c0*/  IMAD.SHL.U32 R25, R25, 0x40, RZ ;  /* 0x0000004019197824 */ /* 0x000fe200078e00ff */
[----:B------:R-:W-:Y:S01]  /*05d0*/  LOP3.LUT R21, R24, 0x1, RZ, 0xc0, !PT ;  /* 0x0000000118157812 */ /* 0x000fe200078ec0ff */
[----:B------:R-:W-:Y:S01]  /*05e0*/  IMAD.SHL.U32 R24, R19, 0x2, RZ ;  /* 0x0000000213187824 */ /* 0x000fe200078e00ff */
[----:B------:R-:W-:-:S02]  /*05f0*/  LOP3.LUT R23, R26, 0x80, R23, 0xf8, !PT ;  /* 0x000000801a177812 */ /* 0x000fc400078ef817 */
[----:B------:R-:W-:Y:S02]  /*0600*/  SEL R21, R14, R21, !P0 ;  /* 0x000000150e157207 */ /* 0x000fe40004000000 */
[----:B------:R-:W-:Y:S02]  /*0610*/  LOP3.LUT R25, R25, 0x40, RZ, 0xc0, !PT ;  /* 0x0000004019197812 */ /* 0x000fe400078ec0ff */
[----:B------:R-:W-:Y:S02]  /*0620*/  SHF.R.U64 R19, R4, UR8, R5 ;  /* 0x0000000804137c19 */ /* 0x000fe40008001205 */
[----:B------:R-:W-:Y:S02]  /*0630*/  LOP3.LUT R20, R20, R23, R21, 0xfe, !PT ;  /* 0x0000001714147212 */ /* 0x000fe400078efe15 */
[----:B------:R-:W-:Y:S02]  /*0640*/  SHF.R.U64 R23, R4, UR5, R5 ;  /* 0x0000000504177c19 */ /* 0x000fe40008001205 */
[----:B------:R-:W-:Y:S01]  /*0650*/  LOP3.LUT R21, R25, 0x2, R24, 0xf8, !PT ;  /* 0x0000000219157812 */ /* 0x000fe200078ef818 */
[----:B------:R-:W-:Y:S01]  /*0660*/  IMAD.SHL.U32 R24, R19, 0x8, RZ ;  /* 0x0000000813187824 */ /* 0x000fe200078e00ff */
[C---:B------:R-:W-:Y:S01]  /*0670*/  ISETP.NE.AND P0, PT, R22.reuse, 0x3e, PT ;  /* 0x0000003e1600780c */ /* 0x040fe20003f05270 */
[----:B------:R-:W0:Y:S01]  /*0680*/  POPC R20, R20 ;  /* 0x0000001400147309 */ /* 0x000e220000000000 */
[----:B------:R-:W-:Y:S01]  /*0690*/  LOP3.LUT R23, R23, 0x1, RZ, 0xc0, !PT ;  /* 0x0000000117177812 */ /* 0x000fe200078ec0ff */
[----:B------:R-:W-:Y:S01]  /*06a0*/  VIADD R22, R22, 0x2 ;  /* 0x0000000216167836 */ /* 0x000fe20000000000 */
[----:B------:R-:W-:-:S02]  /*06b0*/  SHF.R.U64 R25, R6, UR5, R7 ;  /* 0x0000000506197c19 */ /* 0x000fc40008001207 */
[----:B------:R-:W-:Y:S02]  /*06c0*/  SEL R23, R10, R23, !P0 ;  /* 0x000000170a177207 */ /* 0x000fe40004000000 */
[----:B------:R-:W-:Y:S02]  /*06d0*/  LOP3.LUT R26, R24, 0x8, RZ, 0xc0, !PT ;  /* 0x00000008181a7812 */ /* 0x000fe400078ec0ff */
[----:B------:R-:W-:Y:S02]  /*06e0*/  LOP3.LUT R24, R25, 0x1, RZ, 0xc0, !PT ;  /* 0x0000000119187812 */ /* 0x000fe400078ec0ff */
[----:B------:R-:W-:Y:S01]  /*06f0*/  SHF.R.U64 R25, R2, UR5, R3 ;  /* 0x0000000502197c19 */ /* 0x000fe20008001203 */
[----:B------:R-:W-:Y:S01]  /*0700*/  IMAD R26, R23, 0x10, R26 ;  /* 0x00000010171a7824 */ /* 0x000fe200078e021a */
[----:B------:R-:W-:Y:S01]  /*0710*/  SEL R24, R11, R24, !P0 ;  /* 0x000000180b187207 */ /* 0x000fe20004000000 */
[----:B------:R-:W-:Y:S01]  /*0720*/  UIADD3 UR5, UPT, UPT, UR5, 0x2, URZ ;  /* 0x0000000205057890 */ /* 0x000fe2000fffe0ff */
[----:B0-----:R-:W-:-:S02]  /*0730*/  ISETP.NE.AND P3, PT, R20, 0x3, PT ;  /* 0x000000031400780c */ /* 0x001fc40003f65270 */
[----:B------:R-:W-:Y:S01]  /*0740*/  LOP3.LUT R23, R26, 0x20, R17, 0xf8, !PT ;  /* 0x000000201a177812 */ /* 0x000fe200078ef811 */
[----:B------:R-:W-:Y:S01]  /*0750*/  IMAD.SHL.U32 R24, R24, 0x80, RZ ;  /* 0x0000008018187824 */ /* 0x000fe200078e00ff */
[----:B------:R-:W-:-:S04]  /*0760*/  LOP3.LUT R17, R25, 0x1, RZ, 0xc0, !PT ;  /* 0x0000000119117812 */ /* 0x000fc800078ec0ff */
[----:B------:R-:W-:Y:S02]  /*0770*/  LOP3.LUT R23, R23, R24, RZ, 0xfc, !PT ;  /* 0x0000001817177212 */ /* 0x000fe400078efcff */
[----:B------:R-:W-:Y:S02]  /*0780*/  SEL R17, R8, R17, !P0 ;  /* 0x0000001108117207 */ /* 0x000fe40004000000 */
[----:B------:R-:W-:Y:S02]  /*0790*/  LOP3.LUT R23, R23, 0x1, R18, 0xf8, !PT ;  /* 0x0000000117177812 */ /* 0x000fe400078ef812 */
[----:B------:R-:W-:Y:S01]  /*07a0*/  @P3 LOP3.LUT R19, R19, 0x1, RZ, 0xc0, !PT ;  /* 0x0000000113133812 */ /* 0x000fe200078ec0ff */
[----:B------:R-:W-:Y:S01]  /*07b0*/  IMAD.SHL.U32 R18, R17, 0x4, RZ ;  /* 0x0000000411127824 */ /* 0x000fe200078e00ff */
[----:B------:R-:W-:Y:S01]  /*07c0*/  @P3 ISETP.NE.AND P2, PT, R20, 0x2, PT ;  /* 0x000000021400380c */ /* 0x000fe20003f45270 */
[----:B------:R-:W-:Y:S01]  /*07d0*/  IMAD.MOV.U32 R17, RZ, RZ, 0x1 ;  /* 0x00000001ff117424 */ /* 0x000fe200078e00ff */
[----:B------:R-:W-:-:S02]  /*07e0*/  @P3 ISETP.NE.U32.AND P4, PT, R19, 0x1, PT ;  /* 0x000000011300380c */ /* 0x000fc40003f85070 */
[----:B------:R-:W-:Y:S02]  /*07f0*/  LOP3.LUT R18, R23, R21, R18, 0xfe, !PT ;  /* 0x0000001517127212 */ /* 0x000fe400078efe12 */
[C---:B------:R-:W-:Y:S02]  /*0800*/  SHF.L.U32 R20, R17.reuse, UR8, RZ ;  /* 0x0000000811147c19 */ /* 0x040fe400080006ff */
[----:B------:R-:W0:Y:S01]  /*0810*/  POPC R23, R18 ;  /* 0x0000001200177309 */ /* 0x000e220000000000 */
[----:B------:R-:W-:Y:S02]  /*0820*/  @P3 ISETP.NE.U32.OR.EX P1, PT, RZ, RZ, P2, P4 ;  /* 0x000000ffff00320c */ /* 0x000fe40001725540 */
[----:B------:R-:W-:Y:S02]  /*0830*/  SHF.L.U64.HI R21, R17, UR8, RZ ;  /* 0x0000000811157c19 */ /* 0x000fe400080102ff */
[----:B0-----:R-:W-:-:S13]  /*0840*/  ISETP.NE.AND P0, PT, R23, 0x3, PT ;  /* 0x000000031700780c */ /* 0x001fda0003f05270 */
[----:B------:R-:W-:Y:S02]  /*0850*/  @P0 SHF.R.U64 R19, R4, UR4, R5 ;  /* 0x0000000404130c19 */ /* 0x000fe40008001205 */
[----:B------:R-:W-:Y:S02]  /*0860*/  @P0 ISETP.NE.AND P2, PT, R23, 0x2, PT ;  /* 0x000000021700080c */ /* 0x000fe40003f45270 */
[----:B------:R-:W-:Y:S02]  /*0870*/  @P0 LOP3.LUT R18, R19, 0x1, RZ, 0xc0, !PT ;  /* 0x0000000113120812 */ /* 0x000fe400078ec0ff */
[----:B------:R-:W-:Y:S02]  /*0880*/  SEL R19, R20, RZ, !P1 ;  /* 0x000000ff14137207 */ /* 0x000fe40004800000 */
[----:B------:R-:W-:Y:S02]  /*0890*/  @P0 ISETP.NE.U32.AND P3, PT, R18, 0x1, PT ;  /* 0x000000011200080c */ /* 0x000fe40003f65070 */
[----:B------:R-:W-:-:S02]  /*08a0*/  SEL R20, R21, RZ, !P1 ;  /* 0x000000ff15147207 */ /* 0x000fc40004800000 */
[----:B------:R-:W-:Y:S02]  /*08b0*/  PLOP3.LUT P1, PT, PT, PT, PT, 0x8, 0x80 ;  /* 0x000000000080781c */ /* 0x000fe40003f2e170 */
[----:B------:R-:W-:Y:S02]  /*08c0*/  @P0 ISETP.NE.U32.OR.EX P1, PT, RZ, RZ, P2, P3 ;  /* 0x000000ffff00020c */ /* 0x000fe40001725530 */
[----:B------:R-:W-:Y:S02]  /*08d0*/  ISETP.NE.AND P0, PT, R22, 0x40, PT ;  /* 0x000000401600780c */ /* 0x000fe40003f05270 */
[----:B------:R-:W-:Y:S02]  /*08e0*/  LOP3.LUT R19, R19, R12, RZ, 0xfc, !PT ;  /* 0x0000000c13137212 */ /* 0x000fe400078efcff */
[----:B------:R-:W-:Y:S02]  /*08f0*/  LOP3.LUT R20, R20, R13, RZ, 0xfc, !PT ;  /* 0x0000000d14147212 */ /* 0x000fe400078efcff */
[----:B------:R-:W-:-:S02]  /*0900*/  SHF.L.U32 R12, R17, UR4, RZ ;  /* 0x00000004110c7c19 */ /* 0x000fc400080006ff */
[----:B------:R-:W-:Y:S02]  /*0910*/  SHF.L.U64.HI R13, R17, UR4, RZ ;  /* 0x00000004110d7c19 */ /* 0x000fe400080102ff */
[----:B------:R-:W-:Y:S02]  /*0920*/  SEL R12, R12, RZ, !P1 ;  /* 0x000000ff0c0c7207 */ /* 0x000fe40004800000 */
[----:B------:R-:W-:Y:S02]  /*0930*/  SEL R13, R13, RZ, !P1 ;  /* 0x000000ff0d0d7207 */ /* 0x000fe40004800000 */
[----:B------:R-:W-:Y:S02]  /*0940*/  LOP3.LUT R12, R12, R19, RZ, 0xfc, !PT ;  /* 0x000000130c0c7212 */ /* 0x000fe400078efcff */
[----:B------:R-:W-:Y:S01]  /*0950*/  LOP3.LUT R13, R13, R20, RZ, 0xfc, !PT ;  /* 0x000000140d0d7212 */ /* 0x000fe200078efcff */
[----:B------:R-:W-:Y:S06]  /*0960*/  @P0 BRA `(.L_x_4) ;  /* 0xfffffff8009c0947 */ /* 0x000fec000383ffff */
[----:B------:R-:W0:Y:S02]  /*0970*/  LDC.64 R2, c[0x0][0x388] ;  /* 0x0000e200ff027b82 */ /* 0x000e240000000a00 */
[----:B0-----:R-:W-:-:S05]  /*0980*/  IMAD.WIDE R2, R0, 0x8, R2 ;  /* 0x0000000800027825 */ /* 0x001fca00078e0202 */
[----:B------:R-:W-:Y:S01]  /*0990*/  STG.E.64 desc[UR6][R2.64], R12 ;  /* 0x0000000c02007986 */ /* 0x000fe2000c101b06 */
[----:B------:R-:W-:Y:S05]  /*09a0*/  EXIT ;  /* 0x000000000000794d */ /* 0x000fea0003800000 */
.L_x_5:
[----:B------:R-:W-:-:S00]  /*09b0*/  BRA `(.L_x_5) ;  /* 0xfffffffc00fc7947 */ /* 0x000fc0000383ffff */
[----:B------:R-:W-:-:S00]  /*09c0*/  NOP ;  /* 0x0000000000007918 */ /* 0x000fc00000000000 */
        /* <DEDUP_REMOVED lines=11> */
.L_x_6:


//--------------------- .nv.shared.reserved.0     --------------------------
	.section	.nv.shared.reserved.0,"aw",@nobits
	.weak		__nv_reservedSMEM_offset_0_alias
	.size		__nv_reservedSMEM_offset_0_alias, 0, 64
	.other		__nv_reservedSMEM_offset_0_alias,@"STO_CUDA_RESERVED_SHARED STV_DEFAULT"
__nv_reservedSMEM_offset_0_alias:
	.zero		0
	.zero		64


//--------------------- .nv.constant0._Z19game_of_life_kernelPKmPmi --------------------------
	.section	.nv.constant0._Z19game_of_life_kernelPKmPmi,"a",@progbits
	.sectionflags	@""
	.align	4
.nv.constant0._Z19game_of_life_kernelPKmPmi:
	.zero		916


//--------------------- SYMBOLS --------------------------

	.type		.nv.reservedSmem.offset0,@object
	.size		.nv.reservedSmem.offset0,0x4
